//
// Generated by NVIDIA NVVM Compiler
//
// Compiler Build ID: CL-36424714
// Cuda compilation tools, release 13.0, V13.0.88
// Based on NVVM 20.0.0
//

.version 9.0
.target sm_100
.address_size 64

	// .globl	_Z5fast9v

.visible .entry _Z5fast9v()
{


	ret;

}


// ===== COMPILED SASS (sm_100) =====

	.target	sm_100

	.elftype	@"ET_EXEC"


//--------------------- .note.nv.tkinfo           --------------------------
	.section	.note.nv.tkinfo,"",@"SHT_NOTE"
	.sectionflags	@"SHF_NOTE_NV_TKINFO"
	.tkinfo
        /*0018*/ 	.word	0x00000002
        /*0030*/ 	.string	""
        /*0030*/ 	.string	"ptxas"
        /*0030*/ 	.string	"Cuda compilation tools, release 13.0, V13.0.88"
        /*0030*/ 	.string	"Build cuda_13.0.r13.0/compiler.36424714_0"
        /*0030*/ 	.string	"-arch sm_100 -m 64 "



//--------------------- .note.nv.cuinfo           --------------------------
	.section	.note.nv.cuinfo,"",@"SHT_NOTE"
	.sectionflags	@"SHF_NOTE_NV_CUINFO"
        /*0018*/ 	.short	0x0002
        /*001a*/ 	.short	0x0064
        /*001c*/ 	.short	0x0082
	.zero		2


//--------------------- .nv.info                  --------------------------
	.section	.nv.info,"",@"SHT_CUDA_INFO"
	.align	4


	//----- nvinfo : EIATTR_REGCOUNT
	.align		4
        /*0000*/ 	.byte	0x04, 0x2f
        /*0002*/ 	.short	(.L_1 - .L_0)
	.align		4
.L_0:
        /*0004*/ 	.word	index@(_Z5fast9v)
        /*0008*/ 	.word	0x00000004


	//----- nvinfo : EIATTR_FRAME_SIZE
	.align		4
.L_1:
        /*000c*/ 	.byte	0x04, 0x11
        /*000e*/ 	.short	(.L_3 - .L_2)
	.align		4
.L_2:
        /*0010*/ 	.word	index@(_Z5fast9v)
        /*0014*/ 	.word	0x00000000


	//----- nvinfo : EIATTR_MIN_STACK_SIZE
	.align		4
.L_3:
        /*0018*/ 	.byte	0x04, 0x12
        /*001a*/ 	.short	(.L_5 - .L_4)
	.align		4
.L_4:
        /*001c*/ 	.word	index@(_Z5fast9v)
        /*0020*/ 	.word	0x00000000
.L_5:


//--------------------- .nv.compat                --------------------------
	.section	.nv.compat,"",@"SHT_CUDA_COMPAT_INFO"
	.align	4
        /*0000*/ 	.byte	0x02, 0x09, 0x00, 0x00, 0x02, 0x02, 0x01, 0x00, 0x02, 0x05, 0x05, 0x00, 0x03, 0x07, 0x01, 0x01
        /*0010*/ 	.byte	0x02, 0x03, 0x00, 0x00, 0x02, 0x06, 0x01, 0x00, 0x04, 0x0b, 0x08, 0x00, 0x09, 0x00, 0x00, 0x00
        /*0020*/ 	.byte	0x00, 0x00, 0x00, 0x00


//--------------------- .nv.info._Z5fast9v        --------------------------
	.section	.nv.info._Z5fast9v,"",@"SHT_CUDA_INFO"
	.sectionflags	@""
	.align	4


	//----- nvinfo : EIATTR_CUDA_API_VERSION
	.align		4
        /*0000*/ 	.byte	0x04, 0x37
        /*0002*/ 	.short	(.L_7 - .L_6)
.L_6:
        /*0004*/ 	.word	0x00000082


	//----- nvinfo : EIATTR_SPARSE_MMA_MASK
	.align		4
.L_7:
        /*0008*/ 	.byte	0x03, 0x50
        /*000a*/ 	.short	0x0000


	//----- nvinfo : EIATTR_MAXREG_COUNT
	.align		4
        /*000c*/ 	.byte	0x03, 0x1b
        /*000e*/ 	.short	0x00ff


	//----- nvinfo : EIATTR_MERCURY_ISA_VERSION
	.align		4
        /*0010*/ 	.byte	0x03, 0x5f
        /*0012*/ 	.short	0x0101


	//----- nvinfo : EIATTR_VRC_CTA_INIT_COUNT
	.align		4
        /*0014*/ 	.byte	0x02, 0x4a
	.zero		1
	.zero		1


	//----- nvinfo : EIATTR_EXIT_INSTR_OFFSETS
	.align		4
        /*0018*/ 	.byte	0x04, 0x1c
        /*001a*/ 	.short	(.L_9 - .L_8)


	//   ....[0]....
.L_8:
        /*001c*/ 	.word	0x00000010


	//----- nvinfo : EIATTR_SW_WAR
	.align		4
.L_9:
        /*0020*/ 	.byte	0x04, 0x36
        /*0022*/ 	.short	(.L_11 - .L_10)
.L_10:
        /*0024*/ 	.word	0x00000008
.L_11:


//--------------------- .nv.callgraph             --------------------------
	.section	.nv.callgraph,"",@"SHT_CUDA_CALLGRAPH"
	.align	4
	.sectionentsize	8
	.align		4
        /*0000*/ 	.word	0x00000000
	.align		4
        /*0004*/ 	.word	0xffffffff
	.align		4
        /*0008*/ 	.word	0x00000000
	.align		4
        /*000c*/ 	.word	0xfffffffe
	.align		4
        /*0010*/ 	.word	0x00000000
	.align		4
        /*0014*/ 	.word	0xfffffffd
	.align		4
        /*0018*/ 	.word	0x00000000
	.align		4
        /*001c*/ 	.word	0xfffffffc


//--------------------- .text._Z5fast9v           --------------------------
	.section	.text._Z5fast9v,"ax",@progbits
	.align	128
        .global         _Z5fast9v
        .type           _Z5fast9v,@function
        .size           _Z5fast9v,(.L_x_1 - _Z5fast9v)
        .other          _Z5fast9v,@"STO_CUDA_ENTRY STV_DEFAULT"
_Z5fast9v:
.text._Z5fast9v:
[----:B------:R-:W-:Y:S01]  /*0000*/  LDC R1, c[0x0][0x37c] ;  /* 0x0000df00ff017b82 */ /* 0x000fe20000000800 */
[----:B------:R-:W-:Y:S05]  /*0010*/  EXIT ;  /* 0x000000000000794d */ /* 0x000fea0003800000 */
.L_x_0:
[----:B------:R-:W-:-:S00]  /*0020*/  BRA `(.L_x_0) ;  /* 0xfffffffc00fc7947 */ /* 0x000fc0000383ffff */
[----:B------:R-:W-:-:S00]  /*0030*/  NOP ;  /* 0x0000000000007918 */ /* 0x000fc00000000000 */
        /* <DEDUP_REMOVED lines=12> */
.L_x_1:


//--------------------- .nv.shared.reserved.0     --------------------------
	.section	.nv.shared.reserved.0,"aw",@nobits
	.weak		__nv_reservedSMEM_offset_0_alias
	.size		__nv_reservedSMEM_offset_0_alias, 0, 64
	.other		__nv_reservedSMEM_offset_0_alias,@"STO_CUDA_RESERVED_SHARED STV_DEFAULT"
__nv_reservedSMEM_offset_0_alias:
	.zero		0
	.zero		64


//--------------------- .nv.constant0._Z5fast9v   --------------------------
	.section	.nv.constant0._Z5fast9v,"a",@progbits
	.sectionflags	@""
	.align	4
.nv.constant0._Z5fast9v:
	.zero		896


//--------------------- SYMBOLS --------------------------

	.type		.nv.reservedSmem.offset0,@object
	.size		.nv.reservedSmem.offset0,0x4
